//
// Generated by NVIDIA NVVM Compiler
//
// Compiler Build ID: CL-36424714
// Cuda compilation tools, release 13.0, V13.0.88
// Based on NVVM 20.0.0
//

.version 9.0
.target sm_100
.address_size 64

	// .globl	_Z7vecConvPfS_S_iiii

.visible .entry _Z7vecConvPfS_S_iiii(
	.param .u64 .ptr .align 1 _Z7vecConvPfS_S_iiii_param_0,
	.param .u64 .ptr .align 1 _Z7vecConvPfS_S_iiii_param_1,
	.param .u64 .ptr .align 1 _Z7vecConvPfS_S_iiii_param_2,
	.param .u32 _Z7vecConvPfS_S_iiii_param_3,
	.param .u32 _Z7vecConvPfS_S_iiii_param_4,
	.param .u32 _Z7vecConvPfS_S_iiii_param_5,
	.param .u32 _Z7vecConvPfS_S_iiii_param_6
)
{
	.reg .pred 	%p<18>;
	.reg .b32 	%r<88>;
	.reg .b32 	%f<139>;
	.reg .b64 	%rd<50>;

	ld.param.u64 	%rd16, [_Z7vecConvPfS_S_iiii_param_0];
	ld.param.u64 	%rd17, [_Z7vecConvPfS_S_iiii_param_1];
	ld.param.u64 	%rd15, [_Z7vecConvPfS_S_iiii_param_2];
	ld.param.u32 	%r50, [_Z7vecConvPfS_S_iiii_param_3];
	ld.param.u32 	%r48, [_Z7vecConvPfS_S_iiii_param_5];
	ld.param.u32 	%r49, [_Z7vecConvPfS_S_iiii_param_6];
	cvta.to.global.u64 	%rd1, %rd17;
	cvta.to.global.u64 	%rd2, %rd16;
	mov.u32 	%r51, %tid.x;
	mov.u32 	%r52, %ntid.x;
	mov.u32 	%r53, %ctaid.x;
	mad.lo.s32 	%r54, %r52, %r53, %r51;
	shr.u32 	%r55, %r48, 31;
	add.s32 	%r56, %r48, %r55;
	shr.s32 	%r82, %r56, 1;
	setp.lt.s32 	%p1, %r54, %r49;
	sub.s32 	%r57, %r50, %r49;
	setp.ge.s32 	%p2, %r54, %r57;
	mov.f32 	%f132, 0f00000000;
	or.pred  	%p3, %p1, %p2;
	@%p3 bra 	$L__BB0_22;
	mul.wide.s32 	%rd18, %r54, 4;
	add.s64 	%rd19, %rd2, %rd18;
	ld.global.f32 	%f23, [%rd19];
	mul.wide.s32 	%rd20, %r82, 4;
	add.s64 	%rd21, %rd1, %rd20;
	ld.global.f32 	%f24, [%rd21];
	fma.rn.f32 	%f132, %f23, %f24, 0f00000000;
	setp.lt.s32 	%p4, %r48, 2;
	@%p4 bra 	$L__BB0_14;
	add.s32 	%r59, %r82, -1;
	and.b32  	%r3, %r82, 15;
	setp.lt.u32 	%p5, %r59, 15;
	mov.u32 	%r79, %r54;
	mov.u32 	%r80, %r82;
	@%p5 bra 	$L__BB0_5;
	and.b32  	%r60, %r82, 1073741808;
	neg.s32 	%r78, %r60;
	add.s64 	%rd3, %rd1, -32;
	add.s64 	%rd4, %rd2, -32;
	mov.u32 	%r79, %r54;
	mov.u32 	%r80, %r82;
$L__BB0_4:
	.pragma "nounroll";
	mul.wide.s32 	%rd22, %r80, 4;
	add.s64 	%rd23, %rd3, %rd22;
	mul.wide.s32 	%rd24, %r79, 4;
	add.s64 	%rd25, %rd4, %rd24;
	ld.global.f32 	%f26, [%rd25+28];
	ld.global.f32 	%f27, [%rd23+28];
	fma.rn.f32 	%f28, %f26, %f27, %f132;
	ld.global.f32 	%f29, [%rd25+24];
	ld.global.f32 	%f30, [%rd23+24];
	fma.rn.f32 	%f31, %f29, %f30, %f28;
	ld.global.f32 	%f32, [%rd25+20];
	ld.global.f32 	%f33, [%rd23+20];
	fma.rn.f32 	%f34, %f32, %f33, %f31;
	ld.global.f32 	%f35, [%rd25+16];
	ld.global.f32 	%f36, [%rd23+16];
	fma.rn.f32 	%f37, %f35, %f36, %f34;
	ld.global.f32 	%f38, [%rd25+12];
	ld.global.f32 	%f39, [%rd23+12];
	fma.rn.f32 	%f40, %f38, %f39, %f37;
	ld.global.f32 	%f41, [%rd25+8];
	ld.global.f32 	%f42, [%rd23+8];
	fma.rn.f32 	%f43, %f41, %f42, %f40;
	ld.global.f32 	%f44, [%rd25+4];
	ld.global.f32 	%f45, [%rd23+4];
	fma.rn.f32 	%f46, %f44, %f45, %f43;
	ld.global.f32 	%f47, [%rd25];
	ld.global.f32 	%f48, [%rd23];
	fma.rn.f32 	%f49, %f47, %f48, %f46;
	ld.global.f32 	%f50, [%rd25+-4];
	ld.global.f32 	%f51, [%rd23+-4];
	fma.rn.f32 	%f52, %f50, %f51, %f49;
	ld.global.f32 	%f53, [%rd25+-8];
	ld.global.f32 	%f54, [%rd23+-8];
	fma.rn.f32 	%f55, %f53, %f54, %f52;
	ld.global.f32 	%f56, [%rd25+-12];
	ld.global.f32 	%f57, [%rd23+-12];
	fma.rn.f32 	%f58, %f56, %f57, %f55;
	ld.global.f32 	%f59, [%rd25+-16];
	ld.global.f32 	%f60, [%rd23+-16];
	fma.rn.f32 	%f61, %f59, %f60, %f58;
	ld.global.f32 	%f62, [%rd25+-20];
	ld.global.f32 	%f63, [%rd23+-20];
	fma.rn.f32 	%f64, %f62, %f63, %f61;
	ld.global.f32 	%f65, [%rd25+-24];
	ld.global.f32 	%f66, [%rd23+-24];
	fma.rn.f32 	%f67, %f65, %f66, %f64;
	ld.global.f32 	%f68, [%rd25+-28];
	ld.global.f32 	%f69, [%rd23+-28];
	fma.rn.f32 	%f70, %f68, %f69, %f67;
	add.s32 	%r79, %r79, -16;
	add.s32 	%r80, %r80, -16;
	ld.global.f32 	%f71, [%rd25+-32];
	ld.global.f32 	%f72, [%rd23+-32];
	fma.rn.f32 	%f132, %f71, %f72, %f70;
	add.s32 	%r78, %r78, 16;
	setp.eq.s32 	%p6, %r78, 0;
	@%p6 bra 	$L__BB0_5;
	bra.uni 	$L__BB0_4;
$L__BB0_5:
	setp.eq.s32 	%p7, %r3, 0;
	@%p7 bra 	$L__BB0_14;
	and.b32  	%r7, %r82, 7;
	setp.lt.u32 	%p8, %r3, 8;
	@%p8 bra 	$L__BB0_8;
	mul.wide.s32 	%rd26, %r79, 4;
	add.s64 	%rd27, %rd2, %rd26;
	ld.global.f32 	%f74, [%rd27+-4];
	mul.wide.s32 	%rd28, %r80, 4;
	add.s64 	%rd29, %rd1, %rd28;
	ld.global.f32 	%f75, [%rd29+-4];
	fma.rn.f32 	%f76, %f74, %f75, %f132;
	ld.global.f32 	%f77, [%rd27+-8];
	ld.global.f32 	%f78, [%rd29+-8];
	fma.rn.f32 	%f79, %f77, %f78, %f76;
	ld.global.f32 	%f80, [%rd27+-12];
	ld.global.f32 	%f81, [%rd29+-12];
	fma.rn.f32 	%f82, %f80, %f81, %f79;
	ld.global.f32 	%f83, [%rd27+-16];
	ld.global.f32 	%f84, [%rd29+-16];
	fma.rn.f32 	%f85, %f83, %f84, %f82;
	ld.global.f32 	%f86, [%rd27+-20];
	ld.global.f32 	%f87, [%rd29+-20];
	fma.rn.f32 	%f88, %f86, %f87, %f85;
	ld.global.f32 	%f89, [%rd27+-24];
	ld.global.f32 	%f90, [%rd29+-24];
	fma.rn.f32 	%f91, %f89, %f90, %f88;
	ld.global.f32 	%f92, [%rd27+-28];
	ld.global.f32 	%f93, [%rd29+-28];
	fma.rn.f32 	%f94, %f92, %f93, %f91;
	add.s32 	%r79, %r79, -8;
	add.s32 	%r80, %r80, -8;
	ld.global.f32 	%f95, [%rd27+-32];
	ld.global.f32 	%f96, [%rd29+-32];
	fma.rn.f32 	%f132, %f95, %f96, %f94;
$L__BB0_8:
	setp.eq.s32 	%p9, %r7, 0;
	@%p9 bra 	$L__BB0_14;
	and.b32  	%r12, %r82, 3;
	setp.lt.u32 	%p10, %r7, 4;
	@%p10 bra 	$L__BB0_11;
	mul.wide.s32 	%rd30, %r79, 4;
	add.s64 	%rd31, %rd2, %rd30;
	ld.global.f32 	%f98, [%rd31+-4];
	mul.wide.s32 	%rd32, %r80, 4;
	add.s64 	%rd33, %rd1, %rd32;
	ld.global.f32 	%f99, [%rd33+-4];
	fma.rn.f32 	%f100, %f98, %f99, %f132;
	ld.global.f32 	%f101, [%rd31+-8];
	ld.global.f32 	%f102, [%rd33+-8];
	fma.rn.f32 	%f103, %f101, %f102, %f100;
	ld.global.f32 	%f104, [%rd31+-12];
	ld.global.f32 	%f105, [%rd33+-12];
	fma.rn.f32 	%f106, %f104, %f105, %f103;
	add.s32 	%r79, %r79, -4;
	add.s32 	%r80, %r80, -4;
	ld.global.f32 	%f107, [%rd31+-16];
	ld.global.f32 	%f108, [%rd33+-16];
	fma.rn.f32 	%f132, %f107, %f108, %f106;
$L__BB0_11:
	setp.eq.s32 	%p11, %r12, 0;
	@%p11 bra 	$L__BB0_14;
	add.s64 	%rd5, %rd2, -4;
	add.s64 	%rd6, %rd1, -4;
	neg.s32 	%r75, %r12;
$L__BB0_13:
	.pragma "nounroll";
	mul.wide.s32 	%rd34, %r79, 4;
	add.s64 	%rd35, %rd5, %rd34;
	add.s32 	%r79, %r79, -1;
	mul.wide.s32 	%rd36, %r80, 4;
	add.s64 	%rd37, %rd6, %rd36;
	add.s32 	%r80, %r80, -1;
	ld.global.f32 	%f109, [%rd35];
	ld.global.f32 	%f110, [%rd37];
	fma.rn.f32 	%f132, %f109, %f110, %f132;
	add.s32 	%r75, %r75, 1;
	setp.ne.s32 	%p12, %r75, 0;
	@%p12 bra 	$L__BB0_13;
$L__BB0_14:
	add.s32 	%r84, %r82, 1;
	max.s32 	%r62, %r84, 1;
	setp.ge.s32 	%p13, %r62, %r48;
	@%p13 bra 	$L__BB0_22;
	sub.s32 	%r63, %r48, %r82;
	add.s32 	%r64, %r63, -2;
	add.s32 	%r65, %r82, -1;
	min.u32 	%r66, %r64, %r65;
	add.s32 	%r25, %r66, 1;
	and.b32  	%r26, %r25, 3;
	setp.lt.u32 	%p14, %r66, 3;
	mov.u32 	%r85, %r54;
	@%p14 bra 	$L__BB0_19;
	and.b32  	%r67, %r25, -4;
	neg.s32 	%r81, %r67;
	add.s64 	%rd7, %rd2, 8;
	mul.wide.u32 	%rd38, %r84, 4;
	add.s64 	%rd39, %rd38, %rd1;
	add.s64 	%rd48, %rd39, 8;
	mov.u32 	%r85, %r54;
$L__BB0_17:
	mul.wide.s32 	%rd40, %r85, 4;
	add.s64 	%rd41, %rd7, %rd40;
	ld.global.f32 	%f112, [%rd41+-4];
	ld.global.f32 	%f113, [%rd48+-8];
	fma.rn.f32 	%f114, %f112, %f113, %f132;
	ld.global.f32 	%f115, [%rd41];
	ld.global.f32 	%f116, [%rd48+-4];
	fma.rn.f32 	%f117, %f115, %f116, %f114;
	ld.global.f32 	%f118, [%rd41+4];
	ld.global.f32 	%f119, [%rd48];
	fma.rn.f32 	%f120, %f118, %f119, %f117;
	add.s32 	%r85, %r85, 4;
	ld.global.f32 	%f121, [%rd41+8];
	ld.global.f32 	%f122, [%rd48+4];
	fma.rn.f32 	%f132, %f121, %f122, %f120;
	add.s32 	%r82, %r82, 4;
	add.s32 	%r81, %r81, 4;
	add.s64 	%rd48, %rd48, 16;
	setp.ne.s32 	%p15, %r81, 0;
	@%p15 bra 	$L__BB0_17;
	add.s32 	%r84, %r82, 1;
$L__BB0_19:
	setp.eq.s32 	%p16, %r26, 0;
	@%p16 bra 	$L__BB0_22;
	mul.wide.u32 	%rd42, %r84, 4;
	add.s64 	%rd49, %rd1, %rd42;
	add.s64 	%rd12, %rd2, 4;
	neg.s32 	%r86, %r26;
$L__BB0_21:
	.pragma "nounroll";
	mul.wide.s32 	%rd43, %r85, 4;
	add.s64 	%rd44, %rd12, %rd43;
	add.s32 	%r85, %r85, 1;
	ld.global.f32 	%f123, [%rd44];
	ld.global.f32 	%f124, [%rd49];
	fma.rn.f32 	%f132, %f123, %f124, %f132;
	add.s64 	%rd49, %rd49, 4;
	add.s32 	%r86, %r86, 1;
	setp.ne.s32 	%p17, %r86, 0;
	@%p17 bra 	$L__BB0_21;
$L__BB0_22:
	cvta.to.global.u64 	%rd45, %rd15;
	sub.s32 	%r68, %r54, %r49;
	mul.wide.s32 	%rd46, %r68, 4;
	add.s64 	%rd47, %rd45, %rd46;
	st.global.f32 	[%rd47], %f132;
	ret;

}


// ===== COMPILED SASS (sm_100) =====

	.target	sm_100

	.elftype	@"ET_EXEC"


//--------------------- .note.nv.tkinfo           --------------------------
	.section	.note.nv.tkinfo,"",@"SHT_NOTE"
	.sectionflags	@"SHF_NOTE_NV_TKINFO"
	.tkinfo
        /*0018*/ 	.word	0x00000002
        /*0030*/ 	.string	""
        /*0030*/ 	.string	"ptxas"
        /*0030*/ 	.string	"Cuda compilation tools, release 13.0, V13.0.88"
        /*0030*/ 	.string	"Build cuda_13.0.r13.0/compiler.36424714_0"
        /*0030*/ 	.string	"-arch sm_100 -m 64 "



//--------------------- .note.nv.cuinfo           --------------------------
	.section	.note.nv.cuinfo,"",@"SHT_NOTE"
	.sectionflags	@"SHF_NOTE_NV_CUINFO"
        /*0018*/ 	.short	0x0002
        /*001a*/ 	.short	0x0064
        /*001c*/ 	.short	0x0082
	.zero		2


//--------------------- .nv.info                  --------------------------
	.section	.nv.info,"",@"SHT_CUDA_INFO"
	.align	4


	//----- nvinfo : EIATTR_REGCOUNT
	.align		4
        /*0000*/ 	.byte	0x04, 0x2f
        /*0002*/ 	.short	(.L_1 - .L_0)
	.align		4
.L_0:
        /*0004*/ 	.word	index@(_Z7vecConvPfS_S_iiii)
        /*0008*/ 	.word	0x00000020


	//----- nvinfo : EIATTR_FRAME_SIZE
	.align		4
.L_1:
        /*000c*/ 	.byte	0x04, 0x11
        /*000e*/ 	.short	(.L_3 - .L_2)
	.align		4
.L_2:
        /*0010*/ 	.word	index@(_Z7vecConvPfS_S_iiii)
        /*0014*/ 	.word	0x00000000


	//----- nvinfo : EIATTR_MIN_STACK_SIZE
	.align		4
.L_3:
        /*0018*/ 	.byte	0x04, 0x12
        /*001a*/ 	.short	(.L_5 - .L_4)
	.align		4
.L_4:
        /*001c*/ 	.word	index@(_Z7vecConvPfS_S_iiii)
        /*0020*/ 	.word	0x00000000
.L_5:


//--------------------- .nv.compat                --------------------------
	.section	.nv.compat,"",@"SHT_CUDA_COMPAT_INFO"
	.align	4
        /*0000*/ 	.byte	0x02, 0x09, 0x00, 0x00, 0x02, 0x02, 0x01, 0x00, 0x02, 0x05, 0x05, 0x00, 0x03, 0x07, 0x01, 0x01
        /*0010*/ 	.byte	0x02, 0x03, 0x00, 0x00, 0x02, 0x06, 0x01, 0x00, 0x04, 0x0b, 0x08, 0x00, 0x09, 0x00, 0x00, 0x00
        /*0020*/ 	.byte	0x00, 0x00, 0x00, 0x00


//--------------------- .nv.info._Z7vecConvPfS_S_iiii --------------------------
	.section	.nv.info._Z7vecConvPfS_S_iiii,"",@"SHT_CUDA_INFO"
	.sectionflags	@""
	.align	4


	//----- nvinfo : EIATTR_CUDA_API_VERSION
	.align		4
        /*0000*/ 	.byte	0x04, 0x37
        /*0002*/ 	.short	(.L_7 - .L_6)
.L_6:
        /*0004*/ 	.word	0x00000082


	//----- nvinfo : EIATTR_KPARAM_INFO
	.align		4
.L_7:
        /*0008*/ 	.byte	0x04, 0x17
        /*000a*/ 	.short	(.L_9 - .L_8)
.L_8:
        /*000c*/ 	.word	0x00000000
        /*0010*/ 	.short	0x0006
        /*0012*/ 	.short	0x0024
        /*0014*/ 	.byte	0x00, 0xf0, 0x11, 0x00


	//----- nvinfo : EIATTR_KPARAM_INFO
	.align		4
.L_9:
        /*0018*/ 	.byte	0x04, 0x17
        /*001a*/ 	.short	(.L_11 - .L_10)
.L_10:
        /*001c*/ 	.word	0x00000000
        /*0020*/ 	.short	0x0005
        /*0022*/ 	.short	0x0020
        /*0024*/ 	.byte	0x00, 0xf0, 0x11, 0x00


	//----- nvinfo : EIATTR_KPARAM_INFO
	.align		4
.L_11:
        /*0028*/ 	.byte	0x04, 0x17
        /*002a*/ 	.short	(.L_13 - .L_12)
.L_12:
        /*002c*/ 	.word	0x00000000
        /*0030*/ 	.short	0x0004
        /*0032*/ 	.short	0x001c
        /*0034*/ 	.byte	0x00, 0xf0, 0x11, 0x00


	//----- nvinfo : EIATTR_KPARAM_INFO
	.align		4
.L_13:
        /*0038*/ 	.byte	0x04, 0x17
        /*003a*/ 	.short	(.L_15 - .L_14)
.L_14:
        /*003c*/ 	.word	0x00000000
        /*0040*/ 	.short	0x0003
        /*0042*/ 	.short	0x0018
        /*0044*/ 	.byte	0x00, 0xf0, 0x11, 0x00


	//----- nvinfo : EIATTR_KPARAM_INFO
	.align		4
.L_15:
        /*0048*/ 	.byte	0x04, 0x17
        /*004a*/ 	.short	(.L_17 - .L_16)
.L_16:
        /*004c*/ 	.word	0x00000000
        /*0050*/ 	.short	0x0002
        /*0052*/ 	.short	0x0010
        /*0054*/ 	.byte	0x00, 0xf5, 0x21, 0x00


	//----- nvinfo : EIATTR_KPARAM_INFO
	.align		4
.L_17:
        /*0058*/ 	.byte	0x04, 0x17
        /*005a*/ 	.short	(.L_19 - .L_18)
.L_18:
        /*005c*/ 	.word	0x00000000
        /*0060*/ 	.short	0x0001
        /*0062*/ 	.short	0x0008
        /*0064*/ 	.byte	0x00, 0xf5, 0x21, 0x00


	//----- nvinfo : EIATTR_KPARAM_INFO
	.align		4
.L_19:
        /*0068*/ 	.byte	0x04, 0x17
        /*006a*/ 	.short	(.L_21 - .L_20)
.L_20:
        /*006c*/ 	.word	0x00000000
        /*0070*/ 	.short	0x0000
        /*0072*/ 	.short	0x0000
        /*0074*/ 	.byte	0x00, 0xf5, 0x21, 0x00


	//----- nvinfo : EIATTR_SPARSE_MMA_MASK
	.align		4
.L_21:
        /*0078*/ 	.byte	0x03, 0x50
        /*007a*/ 	.short	0x0000


	//----- nvinfo : EIATTR_MAXREG_COUNT
	.align		4
        /*007c*/ 	.byte	0x03, 0x1b
        /*007e*/ 	.short	0x00ff


	//----- nvinfo : EIATTR_MERCURY_ISA_VERSION
	.align		4
        /*0080*/ 	.byte	0x03, 0x5f
        /*0082*/ 	.short	0x0101


	//----- nvinfo : EIATTR_VRC_CTA_INIT_COUNT
	.align		4
        /*0084*/ 	.byte	0x02, 0x4a
	.zero		1
	.zero		1


	//----- nvinfo : EIATTR_EXIT_INSTR_OFFSETS
	.align		4
        /*0088*/ 	.byte	0x04, 0x1c
        /*008a*/ 	.short	(.L_23 - .L_22)


	//   ....[0]....
.L_22:
        /*008c*/ 	.word	0x00001650


	//----- nvinfo : EIATTR_CRS_STACK_SIZE
	.align		4
.L_23:
        /*0090*/ 	.byte	0x04, 0x1e
        /*0092*/ 	.short	(.L_25 - .L_24)
.L_24:
        /*0094*/ 	.word	0x00000000


	//----- nvinfo : EIATTR_CBANK_PARAM_SIZE
	.align		4
.L_25:
        /*0098*/ 	.byte	0x03, 0x19
        /*009a*/ 	.short	0x0028


	//----- nvinfo : EIATTR_PARAM_CBANK
	.align		4
        /*009c*/ 	.byte	0x04, 0x0a
        /*009e*/ 	.short	(.L_27 - .L_26)
	.align		4
.L_26:
        /*00a0*/ 	.word	index@(.nv.constant0._Z7vecConvPfS_S_iiii)
        /*00a4*/ 	.short	0x0380
        /*00a6*/ 	.short	0x0028


	//----- nvinfo : EIATTR_SW_WAR
	.align		4
.L_27:
        /*00a8*/ 	.byte	0x04, 0x36
        /*00aa*/ 	.short	(.L_29 - .L_28)
.L_28:
        /*00ac*/ 	.word	0x00000008
.L_29:


//--------------------- .nv.callgraph             --------------------------
	.section	.nv.callgraph,"",@"SHT_CUDA_CALLGRAPH"
	.align	4
	.sectionentsize	8
	.align		4
        /*0000*/ 	.word	0x00000000
	.align		4
        /*0004*/ 	.word	0xffffffff
	.align		4
        /*0008*/ 	.word	0x00000000
	.align		4
        /*000c*/ 	.word	0xfffffffe
	.align		4
        /*0010*/ 	.word	0x00000000
	.align		4
        /*0014*/ 	.word	0xfffffffd
	.align		4
        /*0018*/ 	.word	0x00000000
	.align		4
        /*001c*/ 	.word	0xfffffffc


//--------------------- .text._Z7vecConvPfS_S_iiii --------------------------
	.section	.text._Z7vecConvPfS_S_iiii,"ax",@progbits
	.align	128
        .global         _Z7vecConvPfS_S_iiii
        .type           _Z7vecConvPfS_S_iiii,@function
        .size           _Z7vecConvPfS_S_iiii,(.L_x_16 - _Z7vecConvPfS_S_iiii)
        .other          _Z7vecConvPfS_S_iiii,@"STO_CUDA_ENTRY STV_DEFAULT"
_Z7vecConvPfS_S_iiii:
.text._Z7vecConvPfS_S_iiii:
[----:B------:R-:W-:Y:S01]  /*0000*/  LDC R1, c[0x0][0x37c] ;  /* 0x0000df00ff017b82 */ /* 0x000fe20000000800 */
[----:B------:R-:W0:Y:S01]  /*0010*/  S2R R4, SR_TID.X ;  /* 0x0000000000047919 */ /* 0x000e220000002100 */
[----:B------:R-:W1:Y:S01]  /*0020*/  LDCU UR4, c[0x0][0x398] ;  /* 0x00007300ff0477ac */ /* 0x000e620008000800 */
[----:B------:R-:W-:Y:S01]  /*0030*/  BSSY.RECONVERGENT B0, `(.L_x_0) ;  /* 0x000015d000007945 */ /* 0x000fe20003800200 */
[----:B------:R-:W-:Y:S01]  /*0040*/  HFMA2 R0, -RZ, RZ, 0, 0 ;  /* 0x00000000ff007431 */ /* 0x000fe200000001ff */
[----:B------:R-:W0:Y:S01]  /*0050*/  S2R R3, SR_CTAID.X ;  /* 0x0000000000037919 */ /* 0x000e220000002500 */
[----:B------:R-:W1:Y:S01]  /*0060*/  LDCU.64 UR12, c[0x0][0x3a0] ;  /* 0x00007400ff0c77ac */ /* 0x000e620008000a00 */
[----:B------:R-:W0:Y:S01]  /*0070*/  LDCU UR5, c[0x0][0x360] ;  /* 0x00006c00ff0577ac */ /* 0x000e220008000800 */
[----:B------:R-:W2:Y:S01]  /*0080*/  LDCU.64 UR8, c[0x0][0x358] ;  /* 0x00006b00ff0877ac */ /* 0x000ea20008000a00 */
[----:B-1----:R-:W-:Y:S01]  /*0090*/  UIADD3 UR4, UPT, UPT, UR4, -UR13, URZ ;  /* 0x8000000d04047290 */ /* 0x002fe2000fffe0ff */
[----:B0-----:R-:W-:-:S05]  /*00a0*/  IMAD R4, R3, UR5, R4 ;  /* 0x0000000503047c24 */ /* 0x001fca000f8e0204 */
[----:B------:R-:W-:-:S04]  /*00b0*/  ISETP.GE.AND P0, PT, R4, UR4, PT ;  /* 0x0000000404007c0c */ /* 0x000fc8000bf06270 */
[----:B------:R-:W-:-:S13]  /*00c0*/  ISETP.LT.OR P0, PT, R4, UR13, P0 ;  /* 0x0000000d04007c0c */ /* 0x000fda0008701670 */
[----:B--2---:R-:W-:Y:S05]  /*00d0*/  @P0 BRA `(.L_x_1) ;  /* 0x0000001400480947 */ /* 0x004fea0003800000 */
[----:B------:R-:W0:Y:S01]  /*00e0*/  LDC.64 R2, c[0x0][0x388] ;  /* 0x0000e200ff027b82 */ /* 0x000e220000000a00 */
[----:B------:R-:W-:-:S04]  /*00f0*/  ULEA.HI UR4, UR12, UR12, URZ, 0x1 ;  /* 0x0000000c0c047291 */ /* 0x000fc8000f8f08ff */
[----:B------:R-:W-:-:S03]  /*0100*/  USHF.R.S32.HI UR4, URZ, 0x1, UR4 ;  /* 0x00000001ff047899 */ /* 0x000fc60008011404 */
[----:B------:R-:W1:Y:S03]  /*0110*/  LDC.64 R6, c[0x0][0x380] ;  /* 0x0000e000ff067b82 */ /* 0x000e660000000a00 */
[----:B------:R-:W-:-:S05]  /*0120*/  MOV R5, UR4 ;  /* 0x0000000400057c02 */ /* 0x000fca0008000f00 */
[----:B0-----:R-:W-:-:S06]  /*0130*/  IMAD.WIDE R10, R5, 0x4, R2 ;  /* 0x00000004050a7825 */ /* 0x001fcc00078e0202 */
[----:B------:R-:W2:Y:S01]  /*0140*/  LDG.E R11, desc[UR8][R10.64] ;  /* 0x000000080a0b7981 */ /* 0x000ea2000c1e1900 */
[----:B-1----:R-:W-:-:S05]  /*0150*/  IMAD.WIDE R8, R4, 0x4, R6 ;  /* 0x0000000404087825 */ /* 0x002fca00078e0206 */
[----:B------:R-:W2:Y:S01]  /*0160*/  LDG.E R0, desc[UR8][R8.64] ;  /* 0x0000000808007981 */ /* 0x000ea2000c1e1900 */
[----:B------:R-:W-:Y:S01]  /*0170*/  UISETP.GE.AND UP0, UPT, UR12, 0x2, UPT ;  /* 0x000000020c00788c */ /* 0x000fe2000bf06270 */
[----:B--2---:R-:W-:-:S08]  /*0180*/  FFMA R0, R0, R11, RZ ;  /* 0x0000000b00007223 */ /* 0x004fd000000000ff */
[----:B------:R-:W-:Y:S05]  /*0190*/  BRA.U !UP0, `(.L_x_2) ;  /* 0x0000000908507547 */ /* 0x000fea000b800000 */
[----:B------:R-:W0:Y:S01]  /*01a0*/  LDC.64 R8, c[0x0][0x380] ;  /* 0x0000e000ff087b82 */ /* 0x000e220000000a00 */
[C---:B------:R-:W-:Y:S01]  /*01b0*/  IADD3 R12, PT, PT, R5.reuse, -0x1, RZ ;  /* 0xffffffff050c7810 */ /* 0x040fe20007ffe0ff */
[----:B------:R-:W-:Y:S01]  /*01c0*/  IMAD.MOV.U32 R17, RZ, RZ, R5 ;  /* 0x000000ffff117224 */ /* 0x000fe200078e0005 */
[----:B------:R-:W-:Y:S02]  /*01d0*/  LOP3.LUT R18, R5, 0xf, RZ, 0xc0, !PT ;  /* 0x0000000f05127812 */ /* 0x000fe400078ec0ff */
[----:B------:R-:W-:Y:S02]  /*01e0*/  ISETP.GE.U32.AND P0, PT, R12, 0xf, PT ;  /* 0x0000000f0c00780c */ /* 0x000fe40003f06070 */
[----:B------:R-:W-:Y:S01]  /*01f0*/  ISETP.NE.AND P1, PT, R18, RZ, PT ;  /* 0x000000ff1200720c */ /* 0x000fe20003f25270 */
[----:B------:R-:W1:Y:S01]  /*0200*/  LDC.64 R10, c[0x0][0x388] ;  /* 0x0000e200ff0a7b82 */ /* 0x000e620000000a00 */
[----:B------:R-:W-:-:S09]  /*0210*/  MOV R19, R4 ;  /* 0x0000000400137202 */ /* 0x000fd20000000f00 */
[----:B------:R-:W-:Y:S05]  /*0220*/  @!P0 BRA `(.L_x_3) ;  /* 0x0000000400148947 */ /* 0x000fea0003800000 */
[----:B------:R-:W-:Y:S02]  /*0230*/  MOV R14, 0xffffffe0 ;  /* 0xffffffe0000e7802 */ /* 0x000fe40000000f00 */
[----:B------:R-:W-:Y:S02]  /*0240*/  MOV R15, 0xffffffff ;  /* 0xffffffff000f7802 */ /* 0x000fe40000000f00 */
[----:B------:R-:W-:Y:S02]  /*0250*/  LOP3.LUT R16, R5, 0x3ffffff0, RZ, 0xc0, !PT ;  /* 0x3ffffff005107812 */ /* 0x000fe400078ec0ff */
[----:B------:R-:W-:Y:S01]  /*0260*/  MOV R19, R4 ;  /* 0x0000000400137202 */ /* 0x000fe20000000f00 */
[----:B0-----:R-:W-:Y:S01]  /*0270*/  IMAD.WIDE.U32 R12, R8, 0x1, R14 ;  /* 0x00000001080c7825 */ /* 0x001fe200078e000e */
[----:B------:R-:W-:-:S03]  /*0280*/  MOV R17, R5 ;  /* 0x0000000500117202 */ /* 0x000fc60000000f00 */
[----:B-1----:R-:W-:Y:S01]  /*0290*/  IMAD.WIDE.U32 R14, R10, 0x1, R14 ;  /* 0x000000010a0e7825 */ /* 0x002fe200078e000e */
[----:B------:R-:W-:-:S03]  /*02a0*/  IADD3 R27, PT, PT, R13, R9, RZ ;  /* 0x000000090d1b7210 */ /* 0x000fc60007ffe0ff */
[----:B------:R-:W-:Y:S01]  /*02b0*/  IMAD.MOV R16, RZ, RZ, -R16 ;  /* 0x000000ffff107224 */ /* 0x000fe200078e0a10 */
[----:B------:R-:W-:-:S07]  /*02c0*/  IADD3 R25, PT, PT, R15, R11, RZ ;  /* 0x0000000b0f197210 */ /* 0x000fce0007ffe0ff */
.L_x_4:
[----:B------:R-:W-:Y:S01]  /*02d0*/  MOV R20, R14 ;  /* 0x0000000e00147202 */ /* 0x000fe20000000f00 */
[----:B------:R-:W-:Y:S01]  /*02e0*/  IMAD.MOV.U32 R22, RZ, RZ, R12 ;  /* 0x000000ffff167224 */ /* 0x000fe200078e000c */
[----:B------:R-:W-:Y:S02]  /*02f0*/  MOV R21, R25 ;  /* 0x0000001900157202 */ /* 0x000fe40000000f00 */
[----:B------:R-:W-:Y:S01]  /*0300*/  MOV R23, R27 ;  /* 0x0000001b00177202 */ /* 0x000fe20000000f00 */
[----:B------:R-:W-:-:S04]  /*0310*/  IMAD.WIDE R20, R17, 0x4, R20 ;  /* 0x0000000411147825 */ /* 0x000fc800078e0214 */
[----:B------:R-:W-:Y:S01]  /*0320*/  IMAD.WIDE R22, R19, 0x4, R22 ;  /* 0x0000000413167825 */ /* 0x000fe200078e0216 */
[----:B------:R-:W2:Y:S04]  /*0330*/  LDG.E R24, desc[UR8][R20.64+0x1c] ;  /* 0x00001c0814187981 */ /* 0x000ea8000c1e1900 */
[----:B------:R-:W2:Y:S04]  /*0340*/  LDG.E R29, desc[UR8][R22.64+0x1c] ;  /* 0x00001c08161d7981 */ /* 0x000ea8000c1e1900 */
[----:B------:R-:W3:Y:S04]  /*0350*/  LDG.E R26, desc[UR8][R22.64+-0x20] ;  /* 0xffffe008161a7981 */ /* 0x000ee8000c1e1900 */
[----:B------:R-:W3:Y:S01]  /*0360*/  LDG.E R28, desc[UR8][R20.64+-0x20] ;  /* 0xffffe008141c7981 */ /* 0x000ee2000c1e1900 */
[----:B--2---:R-:W-:-:S03]  /*0370*/  FFMA R24, R29, R24, R0 ;  /* 0x000000181d187223 */ /* 0x004fc60000000000 */
[----:B------:R-:W2:Y:S04]  /*0380*/  LDG.E R0, desc[UR8][R20.64+0x18] ;  /* 0x0000180814007981 */ /* 0x000ea8000c1e1900 */
[----:B------:R-:W2:Y:S02]  /*0390*/  LDG.E R29, desc[UR8][R22.64+0x18] ;  /* 0x00001808161d7981 */ /* 0x000ea4000c1e1900 */
[----:B--2---:R-:W-:Y:S02]  /*03a0*/  FFMA R0, R29, R0, R24 ;  /* 0x000000001d007223 */ /* 0x004fe40000000018 */
[----:B------:R-:W2:Y:S04]  /*03b0*/  LDG.E R29, desc[UR8][R22.64+0x14] ;  /* 0x00001408161d7981 */ /* 0x000ea8000c1e1900 */
[----:B------:R-:W2:Y:S02]  /*03c0*/  LDG.E R24, desc[UR8][R20.64+0x14] ;  /* 0x0000140814187981 */ /* 0x000ea4000c1e1900 */
[----:B--2---:R-:W-:-:S02]  /*03d0*/  FFMA R0, R29, R24, R0 ;  /* 0x000000181d007223 */ /* 0x004fc40000000000 */
        /* <DEDUP_REMOVED lines=31> */
[----:B------:R-:W2:Y:S01]  /*05d0*/  LDG.E R24, desc[UR8][R20.64+-0x18] ;  /* 0xffffe80814187981 */ /* 0x000ea2000c1e1900 */
[----:B------:R-:W-:-:S04]  /*05e0*/  IADD3 R16, PT, PT, R16, 0x10, RZ ;  /* 0x0000001010107810 */ /* 0x000fc80007ffe0ff */
[----:B------:R-:W-:Y:S01]  /*05f0*/  ISETP.NE.AND P0, PT, R16, RZ, PT ;  /* 0x000000ff1000720c */ /* 0x000fe20003f05270 */
[----:B--2---:R-:W-:Y:S02]  /*0600*/  FFMA R0, R29, R24, R0 ;  /* 0x000000181d007223 */ /* 0x004fe40000000000 */
[----:B------:R-:W2:Y:S04]  /*0610*/  LDG.E R29, desc[UR8][R22.64+-0x1c] ;  /* 0xffffe408161d7981 */ /* 0x000ea8000c1e1900 */
[----:B------:R-:W2:Y:S01]  /*0620*/  LDG.E R24, desc[UR8][R20.64+-0x1c] ;  /* 0xffffe40814187981 */ /* 0x000ea2000c1e1900 */
[----:B------:R-:W-:Y:S02]  /*0630*/  IADD3 R17, PT, PT, R17, -0x10, RZ ;  /* 0xfffffff011117810 */ /* 0x000fe40007ffe0ff */
[----:B------:R-:W-:Y:S01]  /*0640*/  IADD3 R19, PT, PT, R19, -0x10, RZ ;  /* 0xfffffff013137810 */ /* 0x000fe20007ffe0ff */
[----:B--2---:R-:W-:-:S04]  /*0650*/  FFMA R0, R29, R24, R0 ;  /* 0x000000181d007223 */ /* 0x004fc80000000000 */
[----:B---3--:R-:W-:Y:S01]  /*0660*/  FFMA R0, R26, R28, R0 ;  /* 0x0000001c1a007223 */ /* 0x008fe20000000000 */
[----:B------:R-:W-:Y:S06]  /*0670*/  @P0 BRA `(.L_x_4) ;  /* 0xfffffffc00140947 */ /* 0x000fec000383ffff */
.L_x_3:
[----:B------:R-:W-:Y:S05]  /*0680*/  @!P1 BRA `(.L_x_2) ;  /* 0x0000000400149947 */ /* 0x000fea0003800000 */
[----:B------:R-:W-:Y:S02]  /*0690*/  ISETP.GE.U32.AND P0, PT, R18, 0x8, PT ;  /* 0x000000081200780c */ /* 0x000fe40003f06070 */
[----:B------:R-:W-:-:S04]  /*06a0*/  LOP3.LUT R24, R5, 0x7, RZ, 0xc0, !PT ;  /* 0x0000000705187812 */ /* 0x000fc800078ec0ff */
[----:B------:R-:W-:-:S07]  /*06b0*/  ISETP.NE.AND P1, PT, R24, RZ, PT ;  /* 0x000000ff1800720c */ /* 0x000fce0003f25270 */
[----:B------:R-:W-:Y:S06]  /*06c0*/  @!P0 BRA `(.L_x_5) ;  /* 0x0000000000708947 */ /* 0x000fec0003800000 */
[----:B------:R-:W-:-:S04]  /*06d0*/  IMAD.WIDE R12, R19, 0x4, R6 ;  /* 0x00000004130c7825 */ /* 0x000fc800078e0206 */
[----:B------:R-:W-:Y:S01]  /*06e0*/  IMAD.WIDE R14, R17, 0x4, R2 ;  /* 0x00000004110e7825 */ /* 0x000fe200078e0202 */
[----:B------:R-:W2:Y:S04]  /*06f0*/  LDG.E R21, desc[UR8][R12.64+-0x4] ;  /* 0xfffffc080c157981 */ /* 0x000ea8000c1e1900 */
[----:B------:R-:W2:Y:S04]  /*0700*/  LDG.E R18, desc[UR8][R14.64+-0x4] ;  /* 0xfffffc080e127981 */ /* 0x000ea8000c1e1900 */
[----:B------:R-:W3:Y:S04]  /*0710*/  LDG.E R25, desc[UR8][R12.64+-0x8] ;  /* 0xfffff8080c197981 */ /* 0x000ee8000c1e1900 */
[----:B------:R-:W3:Y:S04]  /*0720*/  LDG.E R20, desc[UR8][R14.64+-0x8] ;  /* 0xfffff8080e147981 */ /* 0x000ee8000c1e1900 */
[----:B------:R-:W4:Y:S04]  /*0730*/  LDG.E R23, desc[UR8][R12.64+-0xc] ;  /* 0xfffff4080c177981 */ /* 0x000f28000c1e1900 */
[----:B------:R-:W4:Y:S04]  /*0740*/  LDG.E R16, desc[UR8][R14.64+-0xc] ;  /* 0xfffff4080e107981 */ /* 0x000f28000c1e1900 */
[----:B------:R-:W5:Y:S04]  /*0750*/  LDG.E R22, desc[UR8][R12.64+-0x18] ;  /* 0xffffe8080c167981 */ /* 0x000f68000c1e1900 */
[----:B------:R-:W5:Y:S04]  /*0760*/  LDG.E R26, desc[UR8][R14.64+-0x1c] ;  /* 0xffffe4080e1a7981 */ /* 0x000f68000c1e1900 */
[----:B------:R-:W5:Y:S01]  /*0770*/  LDG.E R28, desc[UR8][R14.64+-0x20] ;  /* 0xffffe0080e1c7981 */ /* 0x000f62000c1e1900 */
[----:B--2---:R-:W-:-:S03]  /*0780*/  FFMA R18, R21, R18, R0 ;  /* 0x0000001215127223 */ /* 0x004fc60000000000 */
[----:B------:R-:W2:Y:S04]  /*0790*/  LDG.E R0, desc[UR8][R12.64+-0x10] ;  /* 0xfffff0080c007981 */ /* 0x000ea8000c1e1900 */
[----:B------:R-:W2:Y:S01]  /*07a0*/  LDG.E R21, desc[UR8][R14.64+-0x10] ;  /* 0xfffff0080e157981 */ /* 0x000ea2000c1e1900 */
[----:B---3--:R-:W-:-:S03]  /*07b0*/  FFMA R20, R25, R20, R18 ;  /* 0x0000001419147223 */ /* 0x008fc60000000012 */
[----:B------:R-:W3:Y:S04]  /*07c0*/  LDG.E R18, desc[UR8][R12.64+-0x14] ;  /* 0xffffec080c127981 */ /* 0x000ee8000c1e1900 */
[----:B------:R-:W3:Y:S01]  /*07d0*/  LDG.E R25, desc[UR8][R14.64+-0x14] ;  /* 0xffffec080e197981 */ /* 0x000ee2000c1e1900 */
[----:B----4-:R-:W-:-:S03]  /*07e0*/  FFMA R27, R23, R16, R20 ;  /* 0x00000010171b7223 */ /* 0x010fc60000000014 */
[----:B------:R-:W5:Y:S04]  /*07f0*/  LDG.E R23, desc[UR8][R14.64+-0x18] ;  /* 0xffffe8080e177981 */ /* 0x000f68000c1e1900 */
[----:B------:R-:W4:Y:S04]  /*0800*/  LDG.E R16, desc[UR8][R12.64+-0x1c] ;  /* 0xffffe4080c107981 */ /* 0x000f28000c1e1900 */
[----:B------:R-:W4:Y:S01]  /*0810*/  LDG.E R20, desc[UR8][R12.64+-0x20] ;  /* 0xffffe0080c147981 */ /* 0x000f22000c1e1900 */
[----:B------:R-:W-:Y:S01]  /*0820*/  VIADD R19, R19, 0xfffffff8 ;  /* 0xfffffff813137836 */ /* 0x000fe20000000000 */
[----:B------:R-:W-:Y:S01]  /*0830*/  IADD3 R17, PT, PT, R17, -0x8, RZ ;  /* 0xfffffff811117810 */ /* 0x000fe20007ffe0ff */
[----:B--2---:R-:W-:-:S04]  /*0840*/  FFMA R21, R0, R21, R27 ;  /* 0x0000001500157223 */ /* 0x004fc8000000001b */
[----:B---3--:R-:W-:-:S04]  /*0850*/  FFMA R21, R18, R25, R21 ;  /* 0x0000001912157223 */ /* 0x008fc80000000015 */
[----:B-----5:R-:W-:-:S04]  /*0860*/  FFMA R21, R22, R23, R21 ;  /* 0x0000001716157223 */ /* 0x020fc80000000015 */
[----:B----4-:R-:W-:-:S04]  /*0870*/  FFMA R21, R16, R26, R21 ;  /* 0x0000001a10157223 */ /* 0x010fc80000000015 */
[----:B------:R-:W-:-:S07]  /*0880*/  FFMA R0, R20, R28, R21 ;  /* 0x0000001c14007223 */ /* 0x000fce0000000015 */
.L_x_5:
        /* <DEDUP_REMOVED lines=14> */
[----:B------:R-:W5:Y:S01]  /*0970*/  LDG.E R23, desc[UR8][R6.64+-0x10] ;  /* 0xfffff00806177981 */ /* 0x000f62000c1e1900 */
[----:B------:R-:W-:-:S02]  /*0980*/  IADD3 R19, PT, PT, R19, -0x4, RZ ;  /* 0xfffffffc13137810 */ /* 0x000fc40007ffe0ff */
[----:B------:R-:W-:Y:S01]  /*0990*/  IADD3 R17, PT, PT, R17, -0x4, RZ ;  /* 0xfffffffc11117810 */ /* 0x000fe20007ffe0ff */
[----:B--2---:R-:W-:-:S04]  /*09a0*/  FFMA R15, R15, R16, R0 ;  /* 0x000000100f0f7223 */ /* 0x004fc80000000000 */
[----:B---3--:R-:W-:-:S04]  /*09b0*/  FFMA R15, R18, R20, R15 ;  /* 0x00000014120f7223 */ /* 0x008fc8000000000f */
[----:B----4-:R-:W-:-:S04]  /*09c0*/  FFMA R15, R22, R21, R15 ;  /* 0x00000015160f7223 */ /* 0x010fc8000000000f */
[----:B-----5:R-:W-:-:S07]  /*09d0*/  FFMA R0, R24, R23, R15 ;  /* 0x0000001718007223 */ /* 0x020fce000000000f */
.L_x_6:
[----:B------:R-:W-:Y:S05]  /*09e0*/  @!P1 BRA `(.L_x_2) ;  /* 0x00000000003c9947 */ /* 0x000fea0003800000 */
[----:B0-----:R-:W-:Y:S02]  /*09f0*/  IADD3 R8, P0, PT, R8, -0x4, RZ ;  /* 0xfffffffc08087810 */ /* 0x001fe40007f1e0ff */
[----:B-1----:R-:W-:Y:S02]  /*0a00*/  IADD3 R10, P1, PT, R10, -0x4, RZ ;  /* 0xfffffffc0a0a7810 */ /* 0x002fe40007f3e0ff */
[----:B------:R-:W-:Y:S02]  /*0a10*/  IADD3 R14, PT, PT, -R14, RZ, RZ ;  /* 0x000000ff0e0e7210 */ /* 0x000fe40007ffe1ff */
[----:B------:R-:W-:Y:S02]  /*0a20*/  IADD3.X R9, PT, PT, R9, -0x1, RZ, P0, !PT ;  /* 0xffffffff09097810 */ /* 0x000fe400007fe4ff */
[----:B------:R-:W-:-:S07]  /*0a30*/  IADD3.X R11, PT, PT, R11, -0x1, RZ, P1, !PT ;  /* 0xffffffff0b0b7810 */ /* 0x000fce0000ffe4ff */
.L_x_7:
[----:B------:R-:W-:-:S04]  /*0a40*/  IMAD.WIDE R6, R19, 0x4, R8 ;  /* 0x0000000413067825 */ /* 0x000fc800078e0208 */
[----:B------:R-:W-:Y:S02]  /*0a50*/  IMAD.WIDE R12, R17, 0x4, R10 ;  /* 0x00000004110c7825 */ /* 0x000fe400078e020a */
[----:B------:R-:W2:Y:S04]  /*0a60*/  LDG.E R7, desc[UR8][R6.64] ;  /* 0x0000000806077981 */ /* 0x000ea8000c1e1900 */
[----:B------:R-:W2:Y:S01]  /*0a70*/  LDG.E R12, desc[UR8][R12.64] ;  /* 0x000000080c0c7981 */ /* 0x000ea2000c1e1900 */
[----:B------:R-:W-:Y:S01]  /*0a80*/  VIADD R14, R14, 0x1 ;  /* 0x000000010e0e7836 */ /* 0x000fe20000000000 */
[----:B------:R-:W-:Y:S02]  /*0a90*/  IADD3 R19, PT, PT, R19, -0x1, RZ ;  /* 0xffffffff13137810 */ /* 0x000fe40007ffe0ff */
[----:B------:R-:W-:-:S02]  /*0aa0*/  IADD3 R17, PT, PT, R17, -0x1, RZ ;  /* 0xffffffff11117810 */ /* 0x000fc40007ffe0ff */
[----:B------:R-:W-:Y:S01]  /*0ab0*/  ISETP.NE.AND P0, PT, R14, RZ, PT ;  /* 0x000000ff0e00720c */ /* 0x000fe20003f05270 */
[----:B--2---:R-:W-:-:S12]  /*0ac0*/  FFMA R0, R7, R12, R0 ;  /* 0x0000000c07007223 */ /* 0x004fd80000000000 */
[----:B------:R-:W-:Y:S05]  /*0ad0*/  @P0 BRA `(.L_x_7) ;  /* 0xfffffffc00d80947 */ /* 0x000fea000383ffff */
.L_x_2:
[----:B------:R-:W-:-:S04]  /*0ae0*/  IADD3 R6, PT, PT, R5, 0x1, RZ ;  /* 0x0000000105067810 */ /* 0x000fc80007ffe0ff */
[----:B------:R-:W-:-:S04]  /*0af0*/  VIMNMX R7, PT, PT, R6, 0x1, !PT ;  /* 0x0000000106077848 */ /* 0x000fc80007fe0100 */
[----:B------:R-:W-:-:S13]  /*0b00*/  ISETP.GE.AND P0, PT, R7, UR12, PT ;  /* 0x0000000c07007c0c */ /* 0x000fda000bf06270 */
[----:B------:R-:W-:Y:S05]  /*0b10*/  @P0 BRA `(.L_x_1) ;  /* 0x0000000800b80947 */ /* 0x000fea0003800000 */
[C---:B------:R-:W-:Y:S01]  /*0b20*/  IADD3 R7, PT, PT, -R5.reuse, UR12, RZ ;  /* 0x0000000c05077c10 */ /* 0x040fe2000fffe1ff */
[----:B------:R-:W2:Y:S01]  /*0b30*/  LDCU.64 UR6, c[0x0][0x380] ;  /* 0x00007000ff0677ac */ /* 0x000ea20008000a00 */
[----:B0-----:R-:W-:Y:S02]  /*0b40*/  IADD3 R8, PT, PT, R5, -0x1, RZ ;  /* 0xffffffff05087810 */ /* 0x001fe40007ffe0ff */
[----:B------:R-:W-:Y:S02]  /*0b50*/  MOV R15, R4 ;  /* 0x00000004000f7202 */ /* 0x000fe40000000f00 */
[----:B------:R-:W-:-:S04]  /*0b60*/  VIADDMNMX.U32 R7, R7, 0xfffffffe, R8, PT ;  /* 0xfffffffe07077846 */ /* 0x000fc80003800008 */
[C---:B------:R-:W-:Y:S01]  /*0b70*/  ISETP.GE.U32.AND P0, PT, R7.reuse, 0x3, PT ;  /* 0x000000030700780c */ /* 0x040fe20003f06070 */
[----:B------:R-:W-:-:S05]  /*0b80*/  VIADD R7, R7, 0x1 ;  /* 0x0000000107077836 */ /* 0x000fca0000000000 */
[----:B------:R-:W-:-:S07]  /*0b90*/  LOP3.LUT R14, R7, 0x3, RZ, 0xc0, !PT ;  /* 0x00000003070e7812 */ /* 0x000fce00078ec0ff */
[----:B--2---:R-:W-:Y:S05]  /*0ba0*/  @!P0 BRA `(.L_x_8) ;  /* 0x0000000800448947 */ /* 0x004fea0003800000 */
[----:B------:R-:W-:Y:S01]  /*0bb0*/  LOP3.LUT R16, R7, 0xfffffffc, RZ, 0xc0, !PT ;  /* 0xfffffffc07107812 */ /* 0x000fe200078ec0ff */
[----:B------:R-:W-:Y:S01]  /*0bc0*/  UMOV UR4, 0x8 ;  /* 0x0000000800047882 */ /* 0x000fe20000000000 */
[----:B------:R-:W-:Y:S01]  /*0bd0*/  UMOV UR5, 0x0 ;  /* 0x0000000000057882 */ /* 0x000fe20000000000 */
[----:B------:R-:W-:Y:S01]  /*0be0*/  IMAD.WIDE.U32 R8, R6, 0x4, R2 ;  /* 0x0000000406087825 */ /* 0x000fe200078e0002 */
[----:B------:R-:W-:Y:S01]  /*0bf0*/  IADD3 R16, PT, PT, -R16, RZ, RZ ;  /* 0x000000ff10107210 */ /* 0x000fe20007ffe1ff */
[----:B------:R-:W-:Y:S01]  /*0c00*/  UIMAD.WIDE.U32 UR4, UR6, 0x1, UR4 ;  /* 0x00000001060478a5 */ /* 0x000fe2000f8e0004 */
[----:B------:R-:W-:Y:S02]  /*0c10*/  MOV R15, R4 ;  /* 0x00000004000f7202 */ /* 0x000fe40000000f00 */
[----:B------:R-:W-:Y:S01]  /*0c20*/  ISETP.GE.AND P0, PT, R16, RZ, PT ;  /* 0x000000ff1000720c */ /* 0x000fe20003f06270 */
[----:B------:R-:W-:Y:S01]  /*0c30*/  UIADD3 UR10, UPT, UPT, UR7, UR5, URZ ;  /* 0x00000005070a7290 */ /* 0x000fe2000fffe0ff */
[----:B------:R-:W-:-:S02]  /*0c40*/  IADD3 R8, P1, PT, R8, 0x8, RZ ;  /* 0x0000000808087810 */ /* 0x000fc40007f3e0ff */
[----:B------:R-:W-:Y:S02]  /*0c50*/  MOV R7, UR5 ;  /* 0x0000000500077c02 */ /* 0x000fe40008000f00 */
[----:B------:R-:W-:Y:S01]  /*0c60*/  MOV R6, UR4 ;  /* 0x0000000400067c02 */ /* 0x000fe20008000f00 */
[----:B------:R-:W-:Y:S01]  /*0c70*/  IMAD.U32 R7, RZ, RZ, UR10 ;  /* 0x0000000aff077e24 */ /* 0x000fe2000f8e00ff */
[----:B------:R-:W-:-:S05]  /*0c80*/  IADD3.X R9, PT, PT, RZ, R9, RZ, P1, !PT ;  /* 0x00000009ff097210 */ /* 0x000fca0000ffe4ff */
[----:B------:R-:W-:Y:S05]  /*0c90*/  @P0 BRA `(.L_x_9) ;  /* 0x0000000400ac0947 */ /* 0x000fea0003800000 */
[----:B-1----:R-:W-:Y:S02]  /*0ca0*/  IADD3 R10, PT, PT, -R16, RZ, RZ ;  /* 0x000000ff100a7210 */ /* 0x002fe40007ffe1ff */
[----:B------:R-:W-:Y:S02]  /*0cb0*/  PLOP3.LUT P0, PT, PT, PT, PT, 0x80, 0x8 ;  /* 0x000000000008781c */ /* 0x000fe40003f0f070 */
[----:B------:R-:W-:-:S13]  /*0cc0*/  ISETP.GT.AND P1, PT, R10, 0xc, PT ;  /* 0x0000000c0a00780c */ /* 0x000fda0003f24270 */
[----:B------:R-:W-:Y:S05]  /*0cd0*/  @!P1 BRA `(.L_x_10) ;  /* 0x0000000000fc9947 */ /* 0x000fea0003800000 */
[----:B------:R-:W-:-:S13]  /*0ce0*/  PLOP3.LUT P0, PT, PT, PT, PT, 0x8, 0x80 ;  /* 0x000000000080781c */ /* 0x000fda0003f0e170 */
.L_x_11:
[C---:B------:R-:W-:Y:S01]  /*0cf0*/  IMAD.WIDE R10, R15.reuse, 0x4, R6 ;  /* 0x000000040f0a7825 */ /* 0x040fe200078e0206 */
[----:B------:R-:W2:Y:S04]  /*0d00*/  LDG.E R26, desc[UR8][R8.64+-0x8] ;  /* 0xfffff808081a7981 */ /* 0x000ea8000c1e1900 */
[----:B------:R-:W2:Y:S04]  /*0d10*/  LDG.E R21, desc[UR8][R10.64+-0x4] ;  /* 0xfffffc080a157981 */ /* 0x000ea8000c1e1900 */
[----:B------:R-:W3:Y:S04]  /*0d20*/  LDG.E R19, desc[UR8][R8.64+-0x4] ;  /* 0xfffffc0808137981 */ /* 0x000ee8000c1e1900 */
[----:B------:R-:W3:Y:S04]  /*0d30*/  LDG.E R20, desc[UR8][R10.64] ;  /* 0x000000080a147981 */ /* 0x000ee8000c1e1900 */
[----:B------:R-:W4:Y:S04]  /*0d40*/  LDG.E R17, desc[UR8][R8.64] ;  /* 0x0000000808117981 */ /* 0x000f28000c1e1900 */
[----:B------:R-:W4:Y:S01]  /*0d50*/  LDG.E R18, desc[UR8][R10.64+0x4] ;  /* 0x000004080a127981 */ /* 0x000f22000c1e1900 */
[----:B------:R-:W-:-:S03]  /*0d60*/  IADD3 R13, PT, PT, R15, 0x4, RZ ;  /* 0x000000040f0d7810 */ /* 0x000fc60007ffe0ff */
[----:B------:R0:W5:Y:S02]  /*0d70*/  LDG.E R22, desc[UR8][R10.64+0x8] ;  /* 0x000008080a167981 */ /* 0x000164000c1e1900 */
[----:B------:R-:W-:Y:S02]  /*0d80*/  IMAD.WIDE R12, R13, 0x4, R6 ;  /* 0x000000040d0c7825 */ /* 0x000fe400078e0206 */
[----:B------:R-:W5:Y:S04]  /*0d90*/  LDG.E R23, desc[UR8][R8.64+0x4] ;  /* 0x0000040808177981 */ /* 0x000f68000c1e1900 */
[----:B------:R-:W5:Y:S04]  /*0da0*/  LDG.E R24, desc[UR8][R8.64+0x8] ;  /* 0x0000080808187981 */ /* 0x000f68000c1e1900 */
[----:B------:R-:W5:Y:S04]  /*0db0*/  LDG.E R25, desc[UR8][R12.64+-0x4] ;  /* 0xfffffc080c197981 */ /* 0x000f68000c1e1900 */
[----:B------:R-:W5:Y:S01]  /*0dc0*/  LDG.E R27, desc[UR8][R12.64] ;  /* 0x000000080c1b7981 */ /* 0x000f62000c1e1900 */
[----:B------:R-:W-:-:S04]  /*0dd0*/  VIADD R28, R15, 0x8 ;  /* 0x000000080f1c7836 */ /* 0x000fc80000000000 */
[----:B0-----:R-:W-:-:S04]  /*0de0*/  IMAD.WIDE R10, R28, 0x4, R6 ;  /* 0x000000041c0a7825 */ /* 0x001fc800078e0206 */
[----:B--2---:R-:W-:Y:S02]  /*0df0*/  FFMA R21, R21, R26, R0 ;  /* 0x0000001a15157223 */ /* 0x004fe40000000000 */
[----:B------:R-:W2:Y:S04]  /*0e00*/  LDG.E R26, desc[UR8][R8.64+0xc] ;  /* 0x00000c08081a7981 */ /* 0x000ea8000c1e1900 */
[----:B------:R-:W2:Y:S01]  /*0e10*/  LDG.E R0, desc[UR8][R12.64+0x4] ;  /* 0x000004080c007981 */ /* 0x000ea2000c1e1900 */
[----:B---3--:R-:W-:-:S03]  /*0e20*/  FFMA R19, R20, R19, R21 ;  /* 0x0000001314137223 */ /* 0x008fc60000000015 */
[----:B------:R-:W3:Y:S04]  /*0e30*/  LDG.E R21, desc[UR8][R8.64+0x10] ;  /* 0x0000100808157981 */ /* 0x000ee8000c1e1900 */
[----:B------:R0:W3:Y:S01]  /*0e40*/  LDG.E R20, desc[UR8][R12.64+0x8] ;  /* 0x000008080c147981 */ /* 0x0000e2000c1e1900 */
[----:B----4-:R-:W-:-:S03]  /*0e50*/  FFMA R29, R18, R17, R19 ;  /* 0x00000011121d7223 */ /* 0x010fc60000000013 */
[----:B------:R-:W4:Y:S04]  /*0e60*/  LDG.E R17, desc[UR8][R8.64+0x14] ;  /* 0x0000140808117981 */ /* 0x000f28000c1e1900 */
[----:B------:R-:W4:Y:S04]  /*0e70*/  LDG.E R19, desc[UR8][R8.64+0x18] ;  /* 0x0000180808137981 */ /* 0x000f28000c1e1900 */
[----:B------:R-:W4:Y:S01]  /*0e80*/  LDG.E R18, desc[UR8][R10.64+-0x4] ;  /* 0xfffffc080a127981 */ /* 0x000f22000c1e1900 */
[----:B-----5:R-:W-:Y:S01]  /*0e90*/  FFMA R22, R22, R23, R29 ;  /* 0x0000001716167223 */ /* 0x020fe2000000001d */
[----:B0-----:R-:W-:-:S02]  /*0ea0*/  IADD3 R13, PT, PT, R15, 0xc, RZ ;  /* 0x0000000c0f0d7810 */ /* 0x001fc40007ffe0ff */
[----:B------:R-:W5:Y:S01]  /*0eb0*/  LDG.E R23, desc[UR8][R10.64+0x4] ;  /* 0x000004080a177981 */ /* 0x000f62000c1e1900 */
[----:B------:R-:W-:-:S03]  /*0ec0*/  FFMA R22, R25, R24, R22 ;  /* 0x0000001819167223 */ /* 0x000fc60000000016 */
[----:B------:R-:W5:Y:S01]  /*0ed0*/  LDG.E R25, desc[UR8][R10.64] ;  /* 0x000000080a197981 */ /* 0x000f62000c1e1900 */
[----:B------:R-:W-:-:S03]  /*0ee0*/  IMAD.WIDE R12, R13, 0x4, R6 ;  /* 0x000000040d0c7825 */ /* 0x000fc600078e0206 */
[----:B------:R-:W5:Y:S04]  /*0ef0*/  LDG.E R24, desc[UR8][R10.64+0x8] ;  /* 0x000008080a187981 */ /* 0x000f68000c1e1900 */
[----:B------:R-:W5:Y:S04]  /*0f00*/  LDG.E R11, desc[UR8][R8.64+0x30] ;  /* 0x00003008080b7981 */ /* 0x000f68000c1e1900 */
[----:B------:R-:W5:Y:S01]  /*0f10*/  LDG.E R10, desc[UR8][R12.64+0x4] ;  /* 0x000004080c0a7981 */ /* 0x000f62000c1e1900 */
[----:B--2---:R-:W-:-:S03]  /*0f20*/  FFMA R27, R27, R26, R22 ;  /* 0x0000001a1b1b7223 */ /* 0x004fc60000000016 */
[----:B------:R-:W5:Y:S04]  /*0f30*/  LDG.E R22, desc[UR8][R8.64+0x1c] ;  /* 0x00001c0808167981 */ /* 0x000f68000c1e1900 */
[----:B------:R-:W2:Y:S01]  /*0f40*/  LDG.E R26, desc[UR8][R8.64+0x20] ;  /* 0x00002008081a7981 */ /* 0x000ea2000c1e1900 */
[----:B---3--:R-:W-:-:S03]  /*0f50*/  FFMA R27, R0, R21, R27 ;  /* 0x00000015001b7223 */ /* 0x008fc6000000001b */
[----:B------:R-:W3:Y:S04]  /*0f60*/  LDG.E R21, desc[UR8][R8.64+0x24] ;  /* 0x0000240808157981 */ /* 0x000ee8000c1e1900 */
[----:B------:R-:W3:Y:S01]  /*0f70*/  LDG.E R0, desc[UR8][R8.64+0x28] ;  /* 0x0000280808007981 */ /* 0x000ee2000c1e1900 */
[----:B----4-:R-:W-:-:S03]  /*0f80*/  FFMA R27, R20, R17, R27 ;  /* 0x00000011141b7223 */ /* 0x010fc6000000001b */
[----:B------:R-:W4:Y:S04]  /*0f90*/  LDG.E R17, desc[UR8][R12.64+-0x4] ;  /* 0xfffffc080c117981 */ /* 0x000f28000c1e1900 */
[----:B------:R-:W4:Y:S01]  /*0fa0*/  LDG.E R20, desc[UR8][R8.64+0x34] ;  /* 0x0000340808147981 */ /* 0x000f22000c1e1900 */
[----:B------:R-:W-:-:S03]  /*0fb0*/  FFMA R28, R18, R19, R27 ;  /* 0x00000013121c7223 */ /* 0x000fc6000000001b */
[----:B------:R0:W4:Y:S04]  /*0fc0*/  LDG.E R19, desc[UR8][R8.64+0x2c] ;  /* 0x00002c0808137981 */ /* 0x000128000c1e1900 */
[----:B------:R-:W4:Y:S04]  /*0fd0*/  LDG.E R18, desc[UR8][R12.64] ;  /* 0x000000080c127981 */ /* 0x000f28000c1e1900 */
[----:B------:R-:W4:Y:S01]  /*0fe0*/  LDG.E R27, desc[UR8][R12.64+0x8] ;  /* 0x000008080c1b7981 */ /* 0x000f22000c1e1900 */
[----:B------:R-:W-:-:S04]  /*0ff0*/  IADD3 R16, PT, PT, R16, 0x10, RZ ;  /* 0x0000001010107810 */ /* 0x000fc80007ffe0ff */
[----:B------:R-:W-:Y:S02]  /*1000*/  ISETP.GE.AND P1, PT, R16, -0xc, PT ;  /* 0xfffffff41000780c */ /* 0x000fe40003f26270 */
[----:B0-----:R-:W-:Y:S01]  /*1010*/  IADD3 R8, P2, PT, R8, 0x40, RZ ;  /* 0x0000004008087810 */ /* 0x001fe20007f5e0ff */
[----:B------:R-:W-:Y:S01]  /*1020*/  VIADD R15, R15, 0x10 ;  /* 0x000000100f0f7836 */ /* 0x000fe20000000000 */
[----:B------:R-:W-:Y:S02]  /*1030*/  IADD3 R5, PT, PT, R5, 0x10, RZ ;  /* 0x0000001005057810 */ /* 0x000fe40007ffe0ff */
[----:B------:R-:W-:Y:S01]  /*1040*/  IADD3.X R9, PT, PT, RZ, R9, RZ, P2, !PT ;  /* 0x00000009ff097210 */ /* 0x000fe200017fe4ff */
[----:B-----5:R-:W-:-:S04]  /*1050*/  FFMA R22, R25, R22, R28 ;  /* 0x0000001619167223 */ /* 0x020fc8000000001c */
[----:B--2---:R-:W-:-:S04]  /*1060*/  FFMA R23, R23, R26, R22 ;  /* 0x0000001a17177223 */ /* 0x004fc80000000016 */
[----:B---3--:R-:W-:-:S04]  /*1070*/  FFMA R24, R24, R21, R23 ;  /* 0x0000001518187223 */ /* 0x008fc80000000017 */
[----:B----4-:R-:W-:-:S04]  /*1080*/  FFMA R17, R17, R0, R24 ;  /* 0x0000000011117223 */ /* 0x010fc80000000018 */
[----:B------:R-:W-:-:S04]  /*1090*/  FFMA R17, R18, R19, R17 ;  /* 0x0000001312117223 */ /* 0x000fc80000000011 */
[----:B------:R-:W-:-:S04]  /*10a0*/  FFMA R10, R10, R11, R17 ;  /* 0x0000000b0a0a7223 */ /* 0x000fc80000000011 */
[----:B------:R-:W-:Y:S01]  /*10b0*/  FFMA R0, R27, R20, R10 ;  /* 0x000000141b007223 */ /* 0x000fe2000000000a */
[----:B------:R-:W-:Y:S06]  /*10c0*/  @!P1 BRA `(.L_x_11) ;  /* 0xfffffffc00089947 */ /* 0x000fec000383ffff */
.L_x_10:
[----:B------:R-:W-:-:S04]  /*10d0*/  IADD3 R10, PT, PT, -R16, RZ, RZ ;  /* 0x000000ff100a7210 */ /* 0x000fc80007ffe1ff */
[----:B------:R-:W-:-:S13]  /*10e0*/  ISETP.GT.AND P1, PT, R10, 0x4, PT ;  /* 0x000000040a00780c */ /* 0x000fda0003f24270 */
[----:B------:R-:W-:Y:S05]  /*10f0*/  @!P1 BRA `(.L_x_12) ;  /* 0x00000000008c9947 */ /* 0x000fea0003800000 */
[C---:B------:R-:W-:Y:S01]  /*1100*/  IMAD.WIDE R20, R15.reuse, 0x4, R6 ;  /* 0x000000040f147825 */ /* 0x040fe200078e0206 */
[----:B------:R-:W2:Y:S04]  /*1110*/  LDG.E R26, desc[UR8][R8.64+-0x8] ;  /* 0xfffff808081a7981 */ /* 0x000ea8000c1e1900 */
[----:B------:R-:W2:Y:S01]  /*1120*/  LDG.E R25, desc[UR8][R20.64+-0x4] ;  /* 0xfffffc0814197981 */ /* 0x000ea2000c1e1900 */
[----:B------:R-:W-:-:S03]  /*1130*/  IADD3 R11, PT, PT, R15, 0x4, RZ ;  /* 0x000000040f0b7810 */ /* 0x000fc60007ffe0ff */
[----:B------:R-:W3:Y:S04]  /*1140*/  LDG.E R18, desc[UR8][R8.64+-0x4] ;  /* 0xfffffc0808127981 */ /* 0x000ee8000c1e1900 */
[----:B------:R-:W3:Y:S01]  /*1150*/  LDG.E R17, desc[UR8][R20.64] ;  /* 0x0000000814117981 */ /* 0x000ee2000c1e1900 */
[----:B------:R-:W-:-:S03]  /*1160*/  IMAD.WIDE R10, R11, 0x4, R6 ;  /* 0x000000040b0a7825 */ /* 0x000fc600078e0206 */
[----:B------:R-:W4:Y:S04]  /*1170*/  LDG.E R13, desc[UR8][R8.64] ;  /* 0x00000008080d7981 */ /* 0x000f28000c1e1900 */
[----:B------:R-:W4:Y:S04]  /*1180*/  LDG.E R12, desc[UR8][R20.64+0x4] ;  /* 0x00000408140c7981 */ /* 0x000f28000c1e1900 */
[----:B------:R-:W5:Y:S04]  /*1190*/  LDG.E R19, desc[UR8][R20.64+0x8] ;  /* 0x0000080814137981 */ /* 0x000f68000c1e1900 */
[----:B------:R-:W5:Y:S04]  /*11a0*/  LDG.E R22, desc[UR8][R8.64+0x4] ;  /* 0x0000040808167981 */ /* 0x000f68000c1e1900 */
[----:B------:R-:W5:Y:S04]  /*11b0*/  LDG.E R23, desc[UR8][R8.64+0x8] ;  /* 0x0000080808177981 */ /* 0x000f68000c1e1900 */
[----:B------:R-:W5:Y:S04]  /*11c0*/  LDG.E R24, desc[UR8][R10.64+-0x4] ;  /* 0xfffffc080a187981 */ /* 0x000f68000c1e1900 */
[----:B------:R-:W5:Y:S04]  /*11d0*/  LDG.E R27, desc[UR8][R8.64+0x10] ;  /* 0x00001008081b7981 */ /* 0x000f68000c1e1900 */
[----:B------:R-:W5:Y:S04]  /*11e0*/  LDG.E R28, desc[UR8][R10.64+0x8] ;  /* 0x000008080a1c7981 */ /* 0x000f68000c1e1900 */
[----:B------:R-:W5:Y:S01]  /*11f0*/  LDG.E R21, desc[UR8][R8.64+0x14] ;  /* 0x0000140808157981 */ /* 0x000f62000c1e1900 */
[----:B--2---:R-:W-:-:S03]  /*1200*/  FFMA R29, R25, R26, R0 ;  /* 0x0000001a191d7223 */ /* 0x004fc60000000000 */
[----:B------:R0:W2:Y:S04]  /*1210*/  LDG.E R26, desc[UR8][R8.64+0xc] ;  /* 0x00000c08081a7981 */ /* 0x0000a8000c1e1900 */
[----:B------:R-:W2:Y:S04]  /*1220*/  LDG.E R25, desc[UR8][R10.64] ;  /* 0x000000080a197981 */ /* 0x000ea8000c1e1900 */
[----:B------:R-:W2:Y:S01]  /*1230*/  LDG.E R0, desc[UR8][R10.64+0x4] ;  /* 0x000004080a007981 */ /* 0x000ea2000c1e1900 */
[----:B---3--:R-:W-:-:S04]  /*1240*/  FFMA R17, R17, R18, R29 ;  /* 0x0000001211117223 */ /* 0x008fc8000000001d */
[----:B----4-:R-:W-:-:S04]  /*1250*/  FFMA R12, R12, R13, R17 ;  /* 0x0000000d0c0c7223 */ /* 0x010fc80000000011 */
[----:B-----5:R-:W-:Y:S01]  /*1260*/  FFMA R19, R19, R22, R12 ;  /* 0x0000001613137223 */ /* 0x020fe2000000000c */
[----:B------:R-:W-:-:S03]  /*1270*/  IADD3 R12, P1, PT, R8, 0x20, RZ ;  /* 0x00000020080c7810 */ /* 0x000fc60007f3e0ff */
[----:B------:R-:W-:Y:S01]  /*1280*/  FFMA R24, R24, R23, R19 ;  /* 0x0000001718187223 */ /* 0x000fe20000000013 */
[----:B------:R-:W-:Y:S01]  /*1290*/  IADD3.X R13, PT, PT, RZ, R9, RZ, P1, !PT ;  /* 0x00000009ff0d7210 */ /* 0x000fe20000ffe4ff */
[----:B------:R-:W-:Y:S01]  /*12a0*/  VIADD R16, R16, 0x8 ;  /* 0x0000000810107836 */ /* 0x000fe20000000000 */
[----:B------:R-:W-:Y:S02]  /*12b0*/  PLOP3.LUT P0, PT, PT, PT, PT, 0x8, 0x80 ;  /* 0x000000000080781c */ /* 0x000fe40003f0e170 */
[----:B------:R-:W-:Y:S02]  /*12c0*/  IADD3 R5, PT, PT, R5, 0x8, RZ ;  /* 0x0000000805057810 */ /* 0x000fe40007ffe0ff */
[----:B------:R-:W-:Y:S02]  /*12d0*/  IADD3 R15, PT, PT, R15, 0x8, RZ ;  /* 0x000000080f0f7810 */ /* 0x000fe40007ffe0ff */
[----:B0-----:R-:W-:Y:S02]  /*12e0*/  MOV R8, R12 ;  /* 0x0000000c00087202 */ /* 0x001fe40000000f00 */
[----:B------:R-:W-:Y:S01]  /*12f0*/  MOV R9, R13 ;  /* 0x0000000d00097202 */ /* 0x000fe20000000f00 */
[----:B--2---:R-:W-:-:S04]  /*1300*/  FFMA R25, R25, R26, R24 ;  /* 0x0000001a19197223 */ /* 0x004fc80000000018 */
[----:B------:R-:W-:-:S04]  /*1310*/  FFMA R25, R0, R27, R25 ;  /* 0x0000001b00197223 */ /* 0x000fc80000000019 */
[----:B------:R-:W-:-:S07]  /*1320*/  FFMA R0, R28, R21, R25 ;  /* 0x000000151c007223 */ /* 0x000fce0000000019 */
.L_x_12:
[----:B------:R-:W-:-:S13]  /*1330*/  ISETP.NE.OR P0, PT, R16, RZ, P0 ;  /* 0x000000ff1000720c */ /* 0x000fda0000705670 */
[----:B------:R-:W-:Y:S05]  /*1340*/  @!P0 BRA `(.L_x_13) ;  /* 0x0000000000588947 */ /* 0x000fea0003800000 */
.L_x_9:
[----:B-1----:R-:W-:Y:S01]  /*1350*/  IMAD.WIDE R10, R15, 0x4, R6 ;  /* 0x000000040f0a7825 */ /* 0x002fe200078e0206 */
[----:B------:R-:W2:Y:S04]  /*1360*/  LDG.E R12, desc[UR8][R8.64+-0x8] ;  /* 0xfffff808080c7981 */ /* 0x000ea8000c1e1900 */
[----:B------:R-:W2:Y:S04]  /*1370*/  LDG.E R13, desc[UR8][R10.64+-0x4] ;  /* 0xfffffc080a0d7981 */ /* 0x000ea8000c1e1900 */
[----:B------:R-:W3:Y:S04]  /*1380*/  LDG.E R18, desc[UR8][R8.64+-0x4] ;  /* 0xfffffc0808127981 */ /* 0x000ee8000c1e1900 */
[----:B------:R-:W3:Y:S04]  /*1390*/  LDG.E R17, desc[UR8][R10.64] ;  /* 0x000000080a117981 */ /* 0x000ee8000c1e1900 */
[----:B------:R-:W4:Y:S04]  /*13a0*/  LDG.E R20, desc[UR8][R8.64] ;  /* 0x0000000808147981 */ /* 0x000f28000c1e1900 */
[----:B------:R-:W4:Y:S04]  /*13b0*/  LDG.E R19, desc[UR8][R10.64+0x4] ;  /* 0x000004080a137981 */ /* 0x000f28000c1e1900 */
[----:B------:R-:W5:Y:S04]  /*13c0*/  LDG.E R21, desc[UR8][R10.64+0x8] ;  /* 0x000008080a157981 */ /* 0x000f68000c1e1900 */
[----:B------:R0:W5:Y:S01]  /*13d0*/  LDG.E R22, desc[UR8][R8.64+0x4] ;  /* 0x0000040808167981 */ /* 0x000162000c1e1900 */
[----:B------:R-:W-:-:S02]  /*13e0*/  IADD3 R16, PT, PT, R16, 0x4, RZ ;  /* 0x0000000410107810 */ /* 0x000fc40007ffe0ff */
[----:B------:R-:W-:Y:S02]  /*13f0*/  IADD3 R5, PT, PT, R5, 0x4, RZ ;  /* 0x0000000405057810 */ /* 0x000fe40007ffe0ff */
[----:B------:R-:W-:Y:S02]  /*1400*/  ISETP.NE.AND P0, PT, R16, RZ, PT ;  /* 0x000000ff1000720c */ /* 0x000fe40003f05270 */
[----:B------:R-:W-:Y:S01]  /*1410*/  IADD3 R15, PT, PT, R15, 0x4, RZ ;  /* 0x000000040f0f7810 */ /* 0x000fe20007ffe0ff */
[----:B--2---:R-:W-:Y:S01]  /*1420*/  FFMA R12, R13, R12, R0 ;  /* 0x0000000c0d0c7223 */ /* 0x004fe20000000000 */
[----:B------:R-:W-:-:S04]  /*1430*/  IADD3 R13, P1, PT, R8, 0x10, RZ ;  /* 0x00000010080d7810 */ /* 0x000fc80007f3e0ff */
[----:B0-----:R-:W-:Y:S01]  /*1440*/  MOV R8, R13 ;  /* 0x0000000d00087202 */ /* 0x001fe20000000f00 */
[----:B---3--:R-:W-:Y:S01]  /*1450*/  FFMA R12, R17, R18, R12 ;  /* 0x00000012110c7223 */ /* 0x008fe2000000000c */
[----:B------:R-:W-:-:S05]  /*1460*/  IMAD.X R18, RZ, RZ, R9, P1 ;  /* 0x000000ffff127224 */ /* 0x000fca00008e0609 */
[----:B------:R-:W-:Y:S01]  /*1470*/  MOV R9, R18 ;  /* 0x0000001200097202 */ /* 0x000fe20000000f00 */
[----:B----4-:R-:W-:-:S04]  /*1480*/  FFMA R12, R19, R20, R12 ;  /* 0x00000014130c7223 */ /* 0x010fc8000000000c */
[----:B-----5:R-:W-:Y:S01]  /*1490*/  FFMA R0, R21, R22, R12 ;  /* 0x0000001615007223 */ /* 0x020fe2000000000c */
[----:B------:R-:W-:Y:S06]  /*14a0*/  @P0 BRA `(.L_x_9) ;  /* 0xfffffffc00a80947 */ /* 0x000fec000383ffff */
.L_x_13:
[----:B------:R-:W-:-:S07]  /*14b0*/  VIADD R6, R5, 0x1 ;  /* 0x0000000105067836 */ /* 0x000fce0000000000 */
.L_x_8:
[----:B------:R-:W-:-:S13]  /*14c0*/  ISETP.NE.AND P0, PT, R14, RZ, PT ;  /* 0x000000ff0e00720c */ /* 0x000fda0003f05270 */
[----:B------:R-:W-:Y:S05]  /*14d0*/  @!P0 BRA `(.L_x_1) ;  /* 0x0000000000488947 */ /* 0x000fea0003800000 */
[----:B------:R-:W-:Y:S01]  /*14e0*/  IMAD.WIDE.U32 R2, R6, 0x4, R2 ;  /* 0x0000000406027825 */ /* 0x000fe200078e0002 */
[----:B------:R-:W-:Y:S01]  /*14f0*/  UIADD3 UR4, UP0, UPT, UR6, 0x4, URZ ;  /* 0x0000000406047890 */ /* 0x000fe2000ff1e0ff */
[----:B------:R-:W-:Y:S02]  /*1500*/  IADD3 R14, PT, PT, -R14, RZ, RZ ;  /* 0x000000ff0e0e7210 */ /* 0x000fe40007ffe1ff */
[----:B------:R-:W-:Y:S01]  /*1510*/  MOV R6, R2 ;  /* 0x0000000200067202 */ /* 0x000fe20000000f00 */
[----:B------:R-:W-:Y:S01]  /*1520*/  UIADD3.X UR5, UPT, UPT, URZ, UR7, URZ, UP0, !UPT ;  /* 0x00000007ff057290 */ /* 0x000fe200087fe4ff */
[----:B------:R-:W-:-:S11]  /*1530*/  MOV R7, R3 ;  /* 0x0000000300077202 */ /* 0x000fd60000000f00 */
.L_x_14:
[----:B------:R-:W-:Y:S01]  /*1540*/  MOV R2, UR4 ;  /* 0x0000000400027c02 */ /* 0x000fe20008000f00 */
[----:B------:R-:W-:Y:S01]  /*1550*/  IMAD.U32 R3, RZ, RZ, UR5 ;  /* 0x00000005ff037e24 */ /* 0x000fe2000f8e00ff */
[----:B------:R0:W2:Y:S03]  /*1560*/  LDG.E R5, desc[UR8][R6.64] ;  /* 0x0000000806057981 */ /* 0x0000a6000c1e1900 */
[----:B------:R-:W-:-:S06]  /*1570*/  IMAD.WIDE R2, R15, 0x4, R2 ;  /* 0x000000040f027825 */ /* 0x000fcc00078e0202 */
[----:B------:R-:W2:Y:S01]  /*1580*/  LDG.E R3, desc[UR8][R2.64] ;  /* 0x0000000802037981 */ /* 0x000ea2000c1e1900 */
[----:B------:R-:W-:-:S04]  /*1590*/  IADD3 R14, PT, PT, R14, 0x1, RZ ;  /* 0x000000010e0e7810 */ /* 0x000fc80007ffe0ff */
[----:B------:R-:W-:Y:S02]  /*15a0*/  ISETP.NE.AND P0, PT, R14, RZ, PT ;  /* 0x000000ff0e00720c */ /* 0x000fe40003f05270 */
[----:B0-----:R-:W-:Y:S02]  /*15b0*/  IADD3 R6, P1, PT, R6, 0x4, RZ ;  /* 0x0000000406067810 */ /* 0x001fe40007f3e0ff */
[----:B------:R-:W-:Y:S02]  /*15c0*/  IADD3 R15, PT, PT, R15, 0x1, RZ ;  /* 0x000000010f0f7810 */ /* 0x000fe40007ffe0ff */
[----:B------:R-:W-:Y:S01]  /*15d0*/  IADD3.X R7, PT, PT, RZ, R7, RZ, P1, !PT ;  /* 0x00000007ff077210 */ /* 0x000fe20000ffe4ff */
[----:B--2---:R-:W-:-:S06]  /*15e0*/  FFMA R0, R3, R5, R0 ;  /* 0x0000000503007223 */ /* 0x004fcc0000000000 */
[----:B------:R-:W-:Y:S05]  /*15f0*/  @P0 BRA `(.L_x_14) ;  /* 0xfffffffc00d00947 */ /* 0x000fea000383ffff */
.L_x_1:
[----:B------:R-:W-:Y:S05]  /*1600*/  BSYNC.RECONVERGENT B0 ;  /* 0x0000000000007941 */ /* 0x000fea0003800200 */
.L_x_0:
[----:B------:R-:W2:Y:S01]  /*1610*/  LDC.64 R2, c[0x0][0x390] ;  /* 0x0000e400ff027b82 */ /* 0x000ea20000000a00 */
[----:B------:R-:W-:-:S05]  /*1620*/  IADD3 R5, PT, PT, R4, -UR13, RZ ;  /* 0x8000000d04057c10 */ /* 0x000fca000fffe0ff */
[----:B--2---:R-:W-:-:S05]  /*1630*/  IMAD.WIDE R2, R5, 0x4, R2 ;  /* 0x0000000405027825 */ /* 0x004fca00078e0202 */
[----:B------:R-:W-:Y:S01]  /*1640*/  STG.E desc[UR8][R2.64], R0 ;  /* 0x0000000002007986 */ /* 0x000fe2000c101908 */
[----:B------:R-:W-:Y:S05]  /*1650*/  EXIT ;  /* 0x000000000000794d */ /* 0x000fea0003800000 */
.L_x_15:
[----:B------:R-:W-:-:S00]  /*1660*/  BRA `(.L_x_15) ;  /* 0xfffffffc00fc7947 */ /* 0x000fc0000383ffff */
[----:B------:R-:W-:-:S00]  /*1670*/  NOP ;  /* 0x0000000000007918 */ /* 0x000fc00000000000 */
        /* <DEDUP_REMOVED lines=8> */
.L_x_16:


//--------------------- .nv.shared.reserved.0     --------------------------
	.section	.nv.shared.reserved.0,"aw",@nobits
	.weak		__nv_reservedSMEM_offset_0_alias
	.size		__nv_reservedSMEM_offset_0_alias, 0, 64
	.other		__nv_reservedSMEM_offset_0_alias,@"STO_CUDA_RESERVED_SHARED STV_DEFAULT"
__nv_reservedSMEM_offset_0_alias:
	.zero		0
	.zero		64


//--------------------- .nv.constant0._Z7vecConvPfS_S_iiii --------------------------
	.section	.nv.constant0._Z7vecConvPfS_S_iiii,"a",@progbits
	.sectionflags	@""
	.align	4
.nv.constant0._Z7vecConvPfS_S_iiii:
	.zero		936


//--------------------- SYMBOLS --------------------------

	.type		.nv.reservedSmem.offset0,@object
	.size		.nv.reservedSmem.offset0,0x4
